//
// Generated by NVIDIA NVVM Compiler
//
// Compiler Build ID: CL-36424714
// Cuda compilation tools, release 13.0, V13.0.88
// Based on NVVM 20.0.0
//

.version 9.0
.target sm_100
.address_size 64

	// .globl	_Z18addVecOnDeviceVer1PfS_S_i

.visible .entry _Z18addVecOnDeviceVer1PfS_S_i(
	.param .u64 .ptr .align 1 _Z18addVecOnDeviceVer1PfS_S_i_param_0,
	.param .u64 .ptr .align 1 _Z18addVecOnDeviceVer1PfS_S_i_param_1,
	.param .u64 .ptr .align 1 _Z18addVecOnDeviceVer1PfS_S_i_param_2,
	.param .u32 _Z18addVecOnDeviceVer1PfS_S_i_param_3
)
{
	.reg .pred 	%p<2>;
	.reg .b32 	%r<9>;
	.reg .b32 	%f<7>;
	.reg .b64 	%rd<16>;

	ld.param.u64 	%rd1, [_Z18addVecOnDeviceVer1PfS_S_i_param_0];
	ld.param.u64 	%rd2, [_Z18addVecOnDeviceVer1PfS_S_i_param_1];
	ld.param.u64 	%rd3, [_Z18addVecOnDeviceVer1PfS_S_i_param_2];
	ld.param.u32 	%r3, [_Z18addVecOnDeviceVer1PfS_S_i_param_3];
	mov.u32 	%r4, %ctaid.x;
	mov.u32 	%r5, %ntid.x;
	mov.u32 	%r6, %tid.x;
	mad.lo.s32 	%r1, %r4, %r5, %r6;
	shl.b32 	%r2, %r5, 1;
	sub.s32 	%r7, %r3, %r2;
	add.s32 	%r8, %r7, 1;
	setp.ge.u32 	%p1, %r1, %r8;
	@%p1 bra 	$L__BB0_2;
	cvta.to.global.u64 	%rd4, %rd1;
	cvta.to.global.u64 	%rd5, %rd2;
	cvta.to.global.u64 	%rd6, %rd3;
	mul.wide.s32 	%rd7, %r1, 4;
	add.s64 	%rd8, %rd4, %rd7;
	ld.global.f32 	%f1, [%rd8];
	add.s64 	%rd9, %rd5, %rd7;
	ld.global.f32 	%f2, [%rd9];
	add.f32 	%f3, %f1, %f2;
	add.s64 	%rd10, %rd6, %rd7;
	st.global.f32 	[%rd10], %f3;
	mul.wide.u32 	%rd11, %r2, 4;
	add.s64 	%rd12, %rd11, -4;
	add.s64 	%rd13, %rd8, %rd12;
	ld.global.f32 	%f4, [%rd13];
	add.s64 	%rd14, %rd9, %rd12;
	ld.global.f32 	%f5, [%rd14];
	add.f32 	%f6, %f4, %f5;
	add.s64 	%rd15, %rd10, %rd12;
	st.global.f32 	[%rd15], %f6;
$L__BB0_2:
	ret;

}
	// .globl	_Z18addVecOnDeviceVer2PKfS0_Pfi
.visible .entry _Z18addVecOnDeviceVer2PKfS0_Pfi(
	.param .u64 .ptr .align 1 _Z18addVecOnDeviceVer2PKfS0_Pfi_param_0,
	.param .u64 .ptr .align 1 _Z18addVecOnDeviceVer2PKfS0_Pfi_param_1,
	.param .u64 .ptr .align 1 _Z18addVecOnDeviceVer2PKfS0_Pfi_param_2,
	.param .u32 _Z18addVecOnDeviceVer2PKfS0_Pfi_param_3
)
{
	.reg .pred 	%p<3>;
	.reg .b32 	%r<8>;
	.reg .b32 	%f<7>;
	.reg .b64 	%rd<15>;

	ld.param.u64 	%rd4, [_Z18addVecOnDeviceVer2PKfS0_Pfi_param_0];
	ld.param.u64 	%rd5, [_Z18addVecOnDeviceVer2PKfS0_Pfi_param_1];
	ld.param.u64 	%rd6, [_Z18addVecOnDeviceVer2PKfS0_Pfi_param_2];
	ld.param.u32 	%r2, [_Z18addVecOnDeviceVer2PKfS0_Pfi_param_3];
	cvta.to.global.u64 	%rd1, %rd6;
	cvta.to.global.u64 	%rd2, %rd5;
	cvta.to.global.u64 	%rd3, %rd4;
	mov.u32 	%r3, %ctaid.x;
	mov.u32 	%r4, %ntid.x;
	mov.u32 	%r5, %tid.x;
	mad.lo.s32 	%r6, %r3, %r4, %r5;
	shl.b32 	%r1, %r6, 1;
	setp.ge.s32 	%p1, %r1, %r2;
	@%p1 bra 	$L__BB1_2;
	mul.wide.s32 	%rd7, %r1, 4;
	add.s64 	%rd8, %rd3, %rd7;
	ld.global.f32 	%f1, [%rd8];
	add.s64 	%rd9, %rd2, %rd7;
	ld.global.f32 	%f2, [%rd9];
	add.f32 	%f3, %f1, %f2;
	add.s64 	%rd10, %rd1, %rd7;
	st.global.f32 	[%rd10], %f3;
$L__BB1_2:
	add.s32 	%r7, %r1, 1;
	setp.ge.s32 	%p2, %r7, %r2;
	@%p2 bra 	$L__BB1_4;
	mul.wide.s32 	%rd11, %r1, 4;
	add.s64 	%rd12, %rd3, %rd11;
	ld.global.f32 	%f4, [%rd12+4];
	add.s64 	%rd13, %rd2, %rd11;
	ld.global.f32 	%f5, [%rd13+4];
	add.f32 	%f6, %f4, %f5;
	add.s64 	%rd14, %rd1, %rd11;
	st.global.f32 	[%rd14+4], %f6;
$L__BB1_4:
	ret;

}


// ===== COMPILED SASS (sm_100) =====

	.target	sm_100

	.elftype	@"ET_EXEC"


//--------------------- .note.nv.tkinfo           --------------------------
	.section	.note.nv.tkinfo,"",@"SHT_NOTE"
	.sectionflags	@"SHF_NOTE_NV_TKINFO"
	.tkinfo
        /*0018*/ 	.word	0x00000002
        /*0030*/ 	.string	""
        /*0030*/ 	.string	"ptxas"
        /*0030*/ 	.string	"Cuda compilation tools, release 13.0, V13.0.88"
        /*0030*/ 	.string	"Build cuda_13.0.r13.0/compiler.36424714_0"
        /*0030*/ 	.string	"-arch sm_100 -m 64 "



//--------------------- .note.nv.cuinfo           --------------------------
	.section	.note.nv.cuinfo,"",@"SHT_NOTE"
	.sectionflags	@"SHF_NOTE_NV_CUINFO"
        /*0018*/ 	.short	0x0002
        /*001a*/ 	.short	0x0064
        /*001c*/ 	.short	0x0082
	.zero		2


//--------------------- .nv.info                  --------------------------
	.section	.nv.info,"",@"SHT_CUDA_INFO"
	.align	4


	//----- nvinfo : EIATTR_REGCOUNT
	.align		4
        /*0000*/ 	.byte	0x04, 0x2f
        /*0002*/ 	.short	(.L_1 - .L_0)
	.align		4
.L_0:
        /*0004*/ 	.word	index@(_Z18addVecOnDeviceVer1PfS_S_i)
        /*0008*/ 	.word	0x00000012


	//----- nvinfo : EIATTR_FRAME_SIZE
	.align		4
.L_1:
        /*000c*/ 	.byte	0x04, 0x11
        /*000e*/ 	.short	(.L_3 - .L_2)
	.align		4
.L_2:
        /*0010*/ 	.word	index@(_Z18addVecOnDeviceVer1PfS_S_i)
        /*0014*/ 	.word	0x00000000


	//----- nvinfo : EIATTR_REGCOUNT
	.align		4
.L_3:
        /*0018*/ 	.byte	0x04, 0x2f
        /*001a*/ 	.short	(.L_5 - .L_4)
	.align		4
.L_4:
        /*001c*/ 	.word	index@(_Z18addVecOnDeviceVer2PKfS0_Pfi)
        /*0020*/ 	.word	0x0000000e


	//----- nvinfo : EIATTR_FRAME_SIZE
	.align		4
.L_5:
        /*0024*/ 	.byte	0x04, 0x11
        /*0026*/ 	.short	(.L_7 - .L_6)
	.align		4
.L_6:
        /*0028*/ 	.word	index@(_Z18addVecOnDeviceVer2PKfS0_Pfi)
        /*002c*/ 	.word	0x00000000


	//----- nvinfo : EIATTR_MIN_STACK_SIZE
	.align		4
.L_7:
        /*0030*/ 	.byte	0x04, 0x12
        /*0032*/ 	.short	(.L_9 - .L_8)
	.align		4
.L_8:
        /*0034*/ 	.word	index@(_Z18addVecOnDeviceVer2PKfS0_Pfi)
        /*0038*/ 	.word	0x00000000


	//----- nvinfo : EIATTR_MIN_STACK_SIZE
	.align		4
.L_9:
        /*003c*/ 	.byte	0x04, 0x12
        /*003e*/ 	.short	(.L_11 - .L_10)
	.align		4
.L_10:
        /*0040*/ 	.word	index@(_Z18addVecOnDeviceVer1PfS_S_i)
        /*0044*/ 	.word	0x00000000
.L_11:


//--------------------- .nv.compat                --------------------------
	.section	.nv.compat,"",@"SHT_CUDA_COMPAT_INFO"
	.align	4
        /*0000*/ 	.byte	0x02, 0x09, 0x00, 0x00, 0x02, 0x02, 0x01, 0x00, 0x02, 0x05, 0x05, 0x00, 0x03, 0x07, 0x01, 0x01
        /*0010*/ 	.byte	0x02, 0x03, 0x00, 0x00, 0x02, 0x06, 0x01, 0x00, 0x04, 0x0b, 0x08, 0x00, 0x09, 0x00, 0x00, 0x00
        /*0020*/ 	.byte	0x00, 0x00, 0x00, 0x00


//--------------------- .nv.info._Z18addVecOnDeviceVer2PKfS0_Pfi --------------------------
	.section	.nv.info._Z18addVecOnDeviceVer2PKfS0_Pfi,"",@"SHT_CUDA_INFO"
	.sectionflags	@""
	.align	4


	//----- nvinfo : EIATTR_CUDA_API_VERSION
	.align		4
        /*0000*/ 	.byte	0x04, 0x37
        /*0002*/ 	.short	(.L_13 - .L_12)
.L_12:
        /*0004*/ 	.word	0x00000082


	//----- nvinfo : EIATTR_KPARAM_INFO
	.align		4
.L_13:
        /*0008*/ 	.byte	0x04, 0x17
        /*000a*/ 	.short	(.L_15 - .L_14)
.L_14:
        /*000c*/ 	.word	0x00000000
        /*0010*/ 	.short	0x0003
        /*0012*/ 	.short	0x0018
        /*0014*/ 	.byte	0x00, 0xf0, 0x11, 0x00


	//----- nvinfo : EIATTR_KPARAM_INFO
	.align		4
.L_15:
        /*0018*/ 	.byte	0x04, 0x17
        /*001a*/ 	.short	(.L_17 - .L_16)
.L_16:
        /*001c*/ 	.word	0x00000000
        /*0020*/ 	.short	0x0002
        /*0022*/ 	.short	0x0010
        /*0024*/ 	.byte	0x00, 0xf5, 0x21, 0x00


	//----- nvinfo : EIATTR_KPARAM_INFO
	.align		4
.L_17:
        /*0028*/ 	.byte	0x04, 0x17
        /*002a*/ 	.short	(.L_19 - .L_18)
.L_18:
        /*002c*/ 	.word	0x00000000
        /*0030*/ 	.short	0x0001
        /*0032*/ 	.short	0x0008
        /*0034*/ 	.byte	0x00, 0xf5, 0x21, 0x00


	//----- nvinfo : EIATTR_KPARAM_INFO
	.align		4
.L_19:
        /*0038*/ 	.byte	0x04, 0x17
        /*003a*/ 	.short	(.L_21 - .L_20)
.L_20:
        /*003c*/ 	.word	0x00000000
        /*0040*/ 	.short	0x0000
        /*0042*/ 	.short	0x0000
        /*0044*/ 	.byte	0x00, 0xf5, 0x21, 0x00


	//----- nvinfo : EIATTR_SPARSE_MMA_MASK
	.align		4
.L_21:
        /*0048*/ 	.byte	0x03, 0x50
        /*004a*/ 	.short	0x0000


	//----- nvinfo : EIATTR_MAXREG_COUNT
	.align		4
        /*004c*/ 	.byte	0x03, 0x1b
        /*004e*/ 	.short	0x00ff


	//----- nvinfo : EIATTR_MERCURY_ISA_VERSION
	.align		4
        /*0050*/ 	.byte	0x03, 0x5f
        /*0052*/ 	.short	0x0101


	//----- nvinfo : EIATTR_VRC_CTA_INIT_COUNT
	.align		4
        /*0054*/ 	.byte	0x02, 0x4a
	.zero		1
	.zero		1


	//----- nvinfo : EIATTR_EXIT_INSTR_OFFSETS
	.align		4
        /*0058*/ 	.byte	0x04, 0x1c
        /*005a*/ 	.short	(.L_23 - .L_22)


	//   ....[0]....
.L_22:
        /*005c*/ 	.word	0x00000180


	//   ....[1]....
        /*0060*/ 	.word	0x00000230


	//----- nvinfo : EIATTR_CRS_STACK_SIZE
	.align		4
.L_23:
        /*0064*/ 	.byte	0x04, 0x1e
        /*0066*/ 	.short	(.L_25 - .L_24)
.L_24:
        /*0068*/ 	.word	0x00000000


	//----- nvinfo : EIATTR_CBANK_PARAM_SIZE
	.align		4
.L_25:
        /*006c*/ 	.byte	0x03, 0x19
        /*006e*/ 	.short	0x001c


	//----- nvinfo : EIATTR_PARAM_CBANK
	.align		4
        /*0070*/ 	.byte	0x04, 0x0a
        /*0072*/ 	.short	(.L_27 - .L_26)
	.align		4
.L_26:
        /*0074*/ 	.word	index@(.nv.constant0._Z18addVecOnDeviceVer2PKfS0_Pfi)
        /*0078*/ 	.short	0x0380
        /*007a*/ 	.short	0x001c


	//----- nvinfo : EIATTR_SW_WAR
	.align		4
.L_27:
        /*007c*/ 	.byte	0x04, 0x36
        /*007e*/ 	.short	(.L_29 - .L_28)
.L_28:
        /*0080*/ 	.word	0x00000008
.L_29:


//--------------------- .nv.info._Z18addVecOnDeviceVer1PfS_S_i --------------------------
	.section	.nv.info._Z18addVecOnDeviceVer1PfS_S_i,"",@"SHT_CUDA_INFO"
	.sectionflags	@""
	.align	4


	//----- nvinfo : EIATTR_CUDA_API_VERSION
	.align		4
        /*0000*/ 	.byte	0x04, 0x37
        /*0002*/ 	.short	(.L_31 - .L_30)
.L_30:
        /*0004*/ 	.word	0x00000082


	//----- nvinfo : EIATTR_KPARAM_INFO
	.align		4
.L_31:
        /*0008*/ 	.byte	0x04, 0x17
        /*000a*/ 	.short	(.L_33 - .L_32)
.L_32:
        /*000c*/ 	.word	0x00000000
        /*0010*/ 	.short	0x0003
        /*0012*/ 	.short	0x0018
        /*0014*/ 	.byte	0x00, 0xf0, 0x11, 0x00


	//----- nvinfo : EIATTR_KPARAM_INFO
	.align		4
.L_33:
        /*0018*/ 	.byte	0x04, 0x17
        /*001a*/ 	.short	(.L_35 - .L_34)
.L_34:
        /*001c*/ 	.word	0x00000000
        /*0020*/ 	.short	0x0002
        /*0022*/ 	.short	0x0010
        /*0024*/ 	.byte	0x00, 0xf5, 0x21, 0x00


	//----- nvinfo : EIATTR_KPARAM_INFO
	.align		4
.L_35:
        /*0028*/ 	.byte	0x04, 0x17
        /*002a*/ 	.short	(.L_37 - .L_36)
.L_36:
        /*002c*/ 	.word	0x00000000
        /*0030*/ 	.short	0x0001
        /*0032*/ 	.short	0x0008
        /*0034*/ 	.byte	0x00, 0xf5, 0x21, 0x00


	//----- nvinfo : EIATTR_KPARAM_INFO
	.align		4
.L_37:
        /*0038*/ 	.byte	0x04, 0x17
        /*003a*/ 	.short	(.L_39 - .L_38)
.L_38:
        /*003c*/ 	.word	0x00000000
        /*0040*/ 	.short	0x0000
        /*0042*/ 	.short	0x0000
        /*0044*/ 	.byte	0x00, 0xf5, 0x21, 0x00


	//----- nvinfo : EIATTR_SPARSE_MMA_MASK
	.align		4
.L_39:
        /*0048*/ 	.byte	0x03, 0x50
        /*004a*/ 	.short	0x0000


	//----- nvinfo : EIATTR_MAXREG_COUNT
	.align		4
        /*004c*/ 	.byte	0x03, 0x1b
        /*004e*/ 	.short	0x00ff


	//----- nvinfo : EIATTR_MERCURY_ISA_VERSION
	.align		4
        /*0050*/ 	.byte	0x03, 0x5f
        /*0052*/ 	.short	0x0101


	//----- nvinfo : EIATTR_VRC_CTA_INIT_COUNT
	.align		4
        /*0054*/ 	.byte	0x02, 0x4a
	.zero		1
	.zero		1


	//----- nvinfo : EIATTR_EXIT_INSTR_OFFSETS
	.align		4
        /*0058*/ 	.byte	0x04, 0x1c
        /*005a*/ 	.short	(.L_41 - .L_40)


	//   ....[0]....
.L_40:
        /*005c*/ 	.word	0x00000090


	//   ....[1]....
        /*0060*/ 	.word	0x00000220


	//----- nvinfo : EIATTR_CBANK_PARAM_SIZE
	.align		4
.L_41:
        /*0064*/ 	.byte	0x03, 0x19
        /*0066*/ 	.short	0x001c


	//----- nvinfo : EIATTR_PARAM_CBANK
	.align		4
        /*0068*/ 	.byte	0x04, 0x0a
        /*006a*/ 	.short	(.L_43 - .L_42)
	.align		4
.L_42:
        /*006c*/ 	.word	index@(.nv.constant0._Z18addVecOnDeviceVer1PfS_S_i)
        /*0070*/ 	.short	0x0380
        /*0072*/ 	.short	0x001c


	//----- nvinfo : EIATTR_SW_WAR
	.align		4
.L_43:
        /*0074*/ 	.byte	0x04, 0x36
        /*0076*/ 	.short	(.L_45 - .L_44)
.L_44:
        /*0078*/ 	.word	0x00000008
.L_45:


//--------------------- .nv.callgraph             --------------------------
	.section	.nv.callgraph,"",@"SHT_CUDA_CALLGRAPH"
	.align	4
	.sectionentsize	8
	.align		4
        /*0000*/ 	.word	0x00000000
	.align		4
        /*0004*/ 	.word	0xffffffff
	.align		4
        /*0008*/ 	.word	0x00000000
	.align		4
        /*000c*/ 	.word	0xfffffffe
	.align		4
        /*0010*/ 	.word	0x00000000
	.align		4
        /*0014*/ 	.word	0xfffffffd
	.align		4
        /*0018*/ 	.word	0x00000000
	.align		4
        /*001c*/ 	.word	0xfffffffc


//--------------------- .text._Z18addVecOnDeviceVer2PKfS0_Pfi --------------------------
	.section	.text._Z18addVecOnDeviceVer2PKfS0_Pfi,"ax",@progbits
	.align	128
        .global         _Z18addVecOnDeviceVer2PKfS0_Pfi
        .type           _Z18addVecOnDeviceVer2PKfS0_Pfi,@function
        .size           _Z18addVecOnDeviceVer2PKfS0_Pfi,(.L_x_4 - _Z18addVecOnDeviceVer2PKfS0_Pfi)
        .other          _Z18addVecOnDeviceVer2PKfS0_Pfi,@"STO_CUDA_ENTRY STV_DEFAULT"
_Z18addVecOnDeviceVer2PKfS0_Pfi:
.text._Z18addVecOnDeviceVer2PKfS0_Pfi:
[----:B------:R-:W-:Y:S01]  /*0000*/  LDC R1, c[0x0][0x37c] ;  /* 0x0000df00ff017b82 */ /* 0x000fe20000000800 */
[----:B------:R-:W0:Y:S07]  /*0010*/  S2R R3, SR_TID.X ;  /* 0x0000000000037919 */ /* 0x000e2e0000002100 */
[----:B------:R-:W0:Y:S01]  /*0020*/  S2UR UR4, SR_CTAID.X ;  /* 0x00000000000479c3 */ /* 0x000e220000002500 */
[----:B------:R-:W1:Y:S01]  /*0030*/  LDCU UR6, c[0x0][0x398] ;  /* 0x00007300ff0677ac */ /* 0x000e620008000800 */
[----:B------:R-:W-:Y:S06]  /*0040*/  BSSY.RECONVERGENT B0, `(.L_x_0) ;  /* 0x0000013000007945 */ /* 0x000fec0003800200 */
[----:B------:R-:W0:Y:S02]  /*0050*/  LDC R0, c[0x0][0x360] ;  /* 0x0000d800ff007b82 */ /* 0x000e240000000800 */
[----:B0-----:R-:W-:Y:S01]  /*0060*/  IMAD R0, R0, UR4, R3 ;  /* 0x0000000400007c24 */ /* 0x001fe2000f8e0203 */
[----:B------:R-:W0:Y:S04]  /*0070*/  LDCU.64 UR4, c[0x0][0x358] ;  /* 0x00006b00ff0477ac */ /* 0x000e280008000a00 */
[----:B------:R-:W-:-:S04]  /*0080*/  SHF.L.U32 R9, R0, 0x1, RZ ;  /* 0x0000000100097819 */ /* 0x000fc800000006ff */
[C---:B-1----:R-:W-:Y:S02]  /*0090*/  ISETP.GE.AND P0, PT, R9.reuse, UR6, PT ;  /* 0x0000000609007c0c */ /* 0x042fe4000bf06270 */
[----:B------:R-:W-:-:S04]  /*00a0*/  IADD3 R0, PT, PT, R9, 0x1, RZ ;  /* 0x0000000109007810 */ /* 0x000fc80007ffe0ff */
[----:B------:R-:W-:-:S07]  /*00b0*/  ISETP.GE.AND P1, PT, R0, UR6, PT ;  /* 0x0000000600007c0c */ /* 0x000fce000bf26270 */
[----:B0-----:R-:W-:Y:S06]  /*00c0*/  @P0 BRA `(.L_x_1) ;  /* 0x0000000000280947 */ /* 0x001fec0003800000 */
[----:B------:R-:W0:Y:S08]  /*00d0*/  LDC.64 R2, c[0x0][0x380] ;  /* 0x0000e000ff027b82 */ /* 0x000e300000000a00 */
[----:B------:R-:W1:Y:S08]  /*00e0*/  LDC.64 R4, c[0x0][0x388] ;  /* 0x0000e200ff047b82 */ /* 0x000e700000000a00 */
[----:B------:R-:W2:Y:S01]  /*00f0*/  LDC.64 R6, c[0x0][0x390] ;  /* 0x0000e400ff067b82 */ /* 0x000ea20000000a00 */
[----:B0-----:R-:W-:-:S06]  /*0100*/  IMAD.WIDE R2, R9, 0x4, R2 ;  /* 0x0000000409027825 */ /* 0x001fcc00078e0202 */
[----:B------:R-:W3:Y:S01]  /*0110*/  LDG.E R2, desc[UR4][R2.64] ;  /* 0x0000000402027981 */ /* 0x000ee2000c1e1900 */
[----:B-1----:R-:W-:-:S06]  /*0120*/  IMAD.WIDE R4, R9, 0x4, R4 ;  /* 0x0000000409047825 */ /* 0x002fcc00078e0204 */
[----:B------:R-:W3:Y:S01]  /*0130*/  LDG.E R5, desc[UR4][R4.64] ;  /* 0x0000000404057981 */ /* 0x000ee2000c1e1900 */
[----:B--2---:R-:W-:-:S04]  /*0140*/  IMAD.WIDE R6, R9, 0x4, R6 ;  /* 0x0000000409067825 */ /* 0x004fc800078e0206 */
[----:B---3--:R-:W-:-:S05]  /*0150*/  FADD R11, R2, R5 ;  /* 0x00000005020b7221 */ /* 0x008fca0000000000 */
[----:B------:R0:W-:Y:S02]  /*0160*/  STG.E desc[UR4][R6.64], R11 ;  /* 0x0000000b06007986 */ /* 0x0001e4000c101904 */
.L_x_1:
[----:B------:R-:W-:Y:S05]  /*0170*/  BSYNC.RECONVERGENT B0 ;  /* 0x0000000000007941 */ /* 0x000fea0003800200 */
.L_x_0:
[----:B------:R-:W-:Y:S05]  /*0180*/  @P1 EXIT ;  /* 0x000000000000194d */ /* 0x000fea0003800000 */
[----:B------:R-:W1:Y:S08]  /*0190*/  LDC.64 R2, c[0x0][0x380] ;  /* 0x0000e000ff027b82 */ /* 0x000e700000000a00 */
[----:B------:R-:W2:Y:S08]  /*01a0*/  LDC.64 R4, c[0x0][0x388] ;  /* 0x0000e200ff047b82 */ /* 0x000eb00000000a00 */
[----:B0-----:R-:W0:Y:S01]  /*01b0*/  LDC.64 R6, c[0x0][0x390] ;  /* 0x0000e400ff067b82 */ /* 0x001e220000000a00 */
[----:B-1----:R-:W-:-:S06]  /*01c0*/  IMAD.WIDE R2, R9, 0x4, R2 ;  /* 0x0000000409027825 */ /* 0x002fcc00078e0202 */
[----:B------:R-:W3:Y:S01]  /*01d0*/  LDG.E R2, desc[UR4][R2.64+0x4] ;  /* 0x0000040402027981 */ /* 0x000ee2000c1e1900 */
[----:B--2---:R-:W-:-:S06]  /*01e0*/  IMAD.WIDE R4, R9, 0x4, R4 ;  /* 0x0000000409047825 */ /* 0x004fcc00078e0204 */
[----:B------:R-:W3:Y:S01]  /*01f0*/  LDG.E R5, desc[UR4][R4.64+0x4] ;  /* 0x0000040404057981 */ /* 0x000ee2000c1e1900 */
[----:B0-----:R-:W-:-:S04]  /*0200*/  IMAD.WIDE R6, R9, 0x4, R6 ;  /* 0x0000000409067825 */ /* 0x001fc800078e0206 */
[----:B---3--:R-:W-:-:S05]  /*0210*/  FADD R9, R2, R5 ;  /* 0x0000000502097221 */ /* 0x008fca0000000000 */
[----:B------:R-:W-:Y:S01]  /*0220*/  STG.E desc[UR4][R6.64+0x4], R9 ;  /* 0x0000040906007986 */ /* 0x000fe2000c101904 */
[----:B------:R-:W-:Y:S05]  /*0230*/  EXIT ;  /* 0x000000000000794d */ /* 0x000fea0003800000 */
.L_x_2:
[----:B------:R-:W-:-:S00]  /*0240*/  BRA `(.L_x_2) ;  /* 0xfffffffc00fc7947 */ /* 0x000fc0000383ffff */
[----:B------:R-:W-:-:S00]  /*0250*/  NOP ;  /* 0x0000000000007918 */ /* 0x000fc00000000000 */
        /* <DEDUP_REMOVED lines=10> */
.L_x_4:


//--------------------- .text._Z18addVecOnDeviceVer1PfS_S_i --------------------------
	.section	.text._Z18addVecOnDeviceVer1PfS_S_i,"ax",@progbits
	.align	128
        .global         _Z18addVecOnDeviceVer1PfS_S_i
        .type           _Z18addVecOnDeviceVer1PfS_S_i,@function
        .size           _Z18addVecOnDeviceVer1PfS_S_i,(.L_x_5 - _Z18addVecOnDeviceVer1PfS_S_i)
        .other          _Z18addVecOnDeviceVer1PfS_S_i,@"STO_CUDA_ENTRY STV_DEFAULT"
_Z18addVecOnDeviceVer1PfS_S_i:
.text._Z18addVecOnDeviceVer1PfS_S_i:
[----:B------:R-:W-:Y:S01]  /*0000*/  LDC R1, c[0x0][0x37c] ;  /* 0x0000df00ff017b82 */ /* 0x000fe20000000800 */
[----:B------:R-:W0:Y:S07]  /*0010*/  S2R R0, SR_TID.X ;  /* 0x0000000000007919 */ /* 0x000e2e0000002100 */
[----:B------:R-:W1:Y:S08]  /*0020*/  LDC R11, c[0x0][0x360] ;  /* 0x0000d800ff0b7b82 */ /* 0x000e700000000800 */
[----:B------:R-:W0:Y:S08]  /*0030*/  S2UR UR4, SR_CTAID.X ;  /* 0x00000000000479c3 */ /* 0x000e300000002500 */
[----:B------:R-:W2:Y:S01]  /*0040*/  LDC R2, c[0x0][0x398] ;  /* 0x0000e600ff027b82 */ /* 0x000ea20000000800 */
[C---:B-1----:R-:W-:Y:S01]  /*0050*/  SHF.L.U32 R13, R11.reuse, 0x1, RZ ;  /* 0x000000010b0d7819 */ /* 0x042fe200000006ff */
[----:B0-----:R-:W-:-:S03]  /*0060*/  IMAD R11, R11, UR4, R0 ;  /* 0x000000040b0b7c24 */ /* 0x001fc6000f8e0200 */
[----:B--2---:R-:W-:-:S04]  /*0070*/  IADD3 R0, PT, PT, -R13, 0x1, R2 ;  /* 0x000000010d007810 */ /* 0x004fc80007ffe102 */
[----:B------:R-:W-:-:S13]  /*0080*/  ISETP.GE.U32.AND P0, PT, R11, R0, PT ;  /* 0x000000000b00720c */ /* 0x000fda0003f06070 */
[----:B------:R-:W-:Y:S05]  /*0090*/  @P0 EXIT ;  /* 0x000000000000094d */ /* 0x000fea0003800000 */
[----:B------:R-:W0:Y:S01]  /*00a0*/  LDC.64 R2, c[0x0][0x380] ;  /* 0x0000e000ff027b82 */ /* 0x000e220000000a00 */
[----:B------:R-:W1:Y:S07]  /*00b0*/  LDCU.64 UR4, c[0x0][0x358] ;  /* 0x00006b00ff0477ac */ /* 0x000e6e0008000a00 */
[----:B------:R-:W2:Y:S08]  /*00c0*/  LDC.64 R4, c[0x0][0x388] ;  /* 0x0000e200ff047b82 */ /* 0x000eb00000000a00 */
[----:B------:R-:W3:Y:S01]  /*00d0*/  LDC.64 R6, c[0x0][0x390] ;  /* 0x0000e400ff067b82 */ /* 0x000ee20000000a00 */
[----:B0-----:R-:W-:-:S05]  /*00e0*/  IMAD.WIDE R2, R11, 0x4, R2 ;  /* 0x000000040b027825 */ /* 0x001fca00078e0202 */
[----:B-1----:R-:W4:Y:S01]  /*00f0*/  LDG.E R0, desc[UR4][R2.64] ;  /* 0x0000000402007981 */ /* 0x002f22000c1e1900 */
[----:B--2---:R-:W-:-:S05]  /*0100*/  IMAD.WIDE R4, R11, 0x4, R4 ;  /* 0x000000040b047825 */ /* 0x004fca00078e0204 */
[----:B------:R-:W4:Y:S01]  /*0110*/  LDG.E R15, desc[UR4][R4.64] ;  /* 0x00000004040f7981 */ /* 0x000f22000c1e1900 */
[----:B------:R-:W-:Y:S02]  /*0120*/  MOV R8, 0xfffffffc ;  /* 0xfffffffc00087802 */ /* 0x000fe40000000f00 */
[----:B------:R-:W-:-:S03]  /*0130*/  MOV R9, 0xffffffff ;  /* 0xffffffff00097802 */ /* 0x000fc60000000f00 */
[----:B------:R-:W-:-:S03]  /*0140*/  IMAD.WIDE.U32 R8, R13, 0x4, R8 ;  /* 0x000000040d087825 */ /* 0x000fc600078e0008 */
[-C--:B------:R-:W-:Y:S02]  /*0150*/  IADD3 R10, P0, PT, R2, R8.reuse, RZ ;  /* 0x00000008020a7210 */ /* 0x080fe40007f1e0ff */
[----:B------:R-:W-:Y:S01]  /*0160*/  IADD3 R12, P1, PT, R4, R8, RZ ;  /* 0x00000008040c7210 */ /* 0x000fe20007f3e0ff */
[----:B---3--:R-:W-:-:S03]  /*0170*/  IMAD.WIDE R6, R11, 0x4, R6 ;  /* 0x000000040b067825 */ /* 0x008fc600078e0206 */
[----:B------:R-:W-:Y:S01]  /*0180*/  IADD3.X R13, PT, PT, R5, R9, RZ, P1, !PT ;  /* 0x00000009050d7210 */ /* 0x000fe20000ffe4ff */
[----:B------:R-:W-:Y:S02]  /*0190*/  IMAD.X R11, R3, 0x1, R9, P0 ;  /* 0x00000001030b7824 */ /* 0x000fe400000e0609 */
[----:B----4-:R-:W-:-:S05]  /*01a0*/  FADD R15, R0, R15 ;  /* 0x0000000f000f7221 */ /* 0x010fca0000000000 */
[----:B------:R-:W-:Y:S04]  /*01b0*/  STG.E desc[UR4][R6.64], R15 ;  /* 0x0000000f06007986 */ /* 0x000fe8000c101904 */
[----:B------:R-:W2:Y:S04]  /*01c0*/  LDG.E R10, desc[UR4][R10.64] ;  /* 0x000000040a0a7981 */ /* 0x000ea8000c1e1900 */
[----:B------:R-:W2:Y:S01]  /*01d0*/  LDG.E R13, desc[UR4][R12.64] ;  /* 0x000000040c0d7981 */ /* 0x000ea2000c1e1900 */
[----:B------:R-:W-:-:S05]  /*01e0*/  IADD3 R2, P0, PT, R6, R8, RZ ;  /* 0x0000000806027210 */ /* 0x000fca0007f1e0ff */
[----:B------:R-:W-:Y:S02]  /*01f0*/  IMAD.X R3, R7, 0x1, R9, P0 ;  /* 0x0000000107037824 */ /* 0x000fe400000e0609 */
[----:B--2---:R-:W-:-:S05]  /*0200*/  FADD R5, R10, R13 ;  /* 0x0000000d0a057221 */ /* 0x004fca0000000000 */
[----:B------:R-:W-:Y:S01]  /*0210*/  STG.E desc[UR4][R2.64], R5 ;  /* 0x0000000502007986 */ /* 0x000fe2000c101904 */
[----:B------:R-:W-:Y:S05]  /*0220*/  EXIT ;  /* 0x000000000000794d */ /* 0x000fea0003800000 */
.L_x_3:
        /* <DEDUP_REMOVED lines=13> */
.L_x_5:


//--------------------- .nv.shared.reserved.0     --------------------------
	.section	.nv.shared.reserved.0,"aw",@nobits
	.weak		__nv_reservedSMEM_offset_0_alias
	.size		__nv_reservedSMEM_offset_0_alias, 0, 64
	.other		__nv_reservedSMEM_offset_0_alias,@"STO_CUDA_RESERVED_SHARED STV_DEFAULT"
__nv_reservedSMEM_offset_0_alias:
	.zero		0
	.zero		64


//--------------------- .nv.constant0._Z18addVecOnDeviceVer2PKfS0_Pfi --------------------------
	.section	.nv.constant0._Z18addVecOnDeviceVer2PKfS0_Pfi,"a",@progbits
	.sectionflags	@""
	.align	4
.nv.constant0._Z18addVecOnDeviceVer2PKfS0_Pfi:
	.zero		924


//--------------------- .nv.constant0._Z18addVecOnDeviceVer1PfS_S_i --------------------------
	.section	.nv.constant0._Z18addVecOnDeviceVer1PfS_S_i,"a",@progbits
	.sectionflags	@""
	.align	4
.nv.constant0._Z18addVecOnDeviceVer1PfS_S_i:
	.zero		924


//--------------------- SYMBOLS --------------------------

	.type		.nv.reservedSmem.offset0,@object
	.size		.nv.reservedSmem.offset0,0x4
